//
// Generated by NVIDIA NVVM Compiler
//
// Compiler Build ID: CL-36424714
// Cuda compilation tools, release 13.0, V13.0.88
// Based on NVVM 20.0.0
//

.version 9.0
.target sm_100
.address_size 64

	// .globl	_Z6kernelfPf
.extern .func  (.param .b32 func_retval0) vprintf
(
	.param .b64 vprintf_param_0,
	.param .b64 vprintf_param_1
)
;
.global .align 1 .b8 $str[3] = {37, 102};

.visible .entry _Z6kernelfPf(
	.param .f32 _Z6kernelfPf_param_0,
	.param .u64 .ptr .align 1 _Z6kernelfPf_param_1
)
{
	.local .align 8 .b8 	__local_depot0[8];
	.reg .b64 	%SP;
	.reg .b64 	%SPL;
	.reg .pred 	%p<2>;
	.reg .b32 	%r<4>;
	.reg .b32 	%f<2>;
	.reg .b64 	%rd<10>;

	mov.u64 	%SPL, __local_depot0;
	cvta.local.u64 	%SP, %SPL;
	ld.param.u64 	%rd1, [_Z6kernelfPf_param_1];
	cvta.to.global.u64 	%rd2, %rd1;
	mov.u32 	%r1, %tid.x;
	mul.wide.u32 	%rd3, %r1, 4;
	add.s64 	%rd4, %rd2, %rd3;
	ld.global.f32 	%f1, [%rd4];
	setp.geu.f32 	%p1, %f1, 0f41700000;
	@%p1 bra 	$L__BB0_2;
	add.u64 	%rd5, %SP, 0;
	add.u64 	%rd6, %SPL, 0;
	mov.b64 	%rd7, 4612586738567610368;
	st.local.u64 	[%rd6], %rd7;
	mov.u64 	%rd8, $str;
	cvta.global.u64 	%rd9, %rd8;
	{ // callseq 0, 0
	.param .b64 param0;
	st.param.b64 	[param0], %rd9;
	.param .b64 param1;
	st.param.b64 	[param1], %rd5;
	.param .b32 retval0;
	call.uni (retval0), 
	vprintf, 
	(
	param0, 
	param1
	);
	ld.param.b32 	%r2, [retval0];
	} // callseq 0
	trap;
$L__BB0_2:
	ret;

}


// ===== COMPILED SASS (sm_100) =====

	.target	sm_100

	.elftype	@"ET_EXEC"


//--------------------- .note.nv.tkinfo           --------------------------
	.section	.note.nv.tkinfo,"",@"SHT_NOTE"
	.sectionflags	@"SHF_NOTE_NV_TKINFO"
	.tkinfo
        /*0018*/ 	.word	0x00000002
        /*0030*/ 	.string	""
        /*0030*/ 	.string	"ptxas"
        /*0030*/ 	.string	"Cuda compilation tools, release 13.0, V13.0.88"
        /*0030*/ 	.string	"Build cuda_13.0.r13.0/compiler.36424714_0"
        /*0030*/ 	.string	"-arch sm_100 -m 64 "



//--------------------- .note.nv.cuinfo           --------------------------
	.section	.note.nv.cuinfo,"",@"SHT_NOTE"
	.sectionflags	@"SHF_NOTE_NV_CUINFO"
        /*0018*/ 	.short	0x0002
        /*001a*/ 	.short	0x0064
        /*001c*/ 	.short	0x0082
	.zero		2


//--------------------- .nv.info                  --------------------------
	.section	.nv.info,"",@"SHT_CUDA_INFO"
	.align	4


	//----- nvinfo : EIATTR_REGCOUNT
	.align		4
        /*0000*/ 	.byte	0x04, 0x2f
        /*0002*/ 	.short	(.L_2 - .L_1)
	.align		4
.L_1:
        /*0004*/ 	.word	index@(_Z6kernelfPf)
        /*0008*/ 	.word	0x00000018


	//----- nvinfo : EIATTR_FRAME_SIZE
	.align		4
.L_2:
        /*000c*/ 	.byte	0x04, 0x11
        /*000e*/ 	.short	(.L_4 - .L_3)
	.align		4
.L_3:
        /*0010*/ 	.word	index@(_Z6kernelfPf)
        /*0014*/ 	.word	0x00000008


	//----- nvinfo : EIATTR_MIN_STACK_SIZE
	.align		4
.L_4:
        /*0018*/ 	.byte	0x04, 0x12
        /*001a*/ 	.short	(.L_6 - .L_5)
	.align		4
.L_5:
        /*001c*/ 	.word	index@(_Z6kernelfPf)
        /*0020*/ 	.word	0x00000008
.L_6:


//--------------------- .nv.compat                --------------------------
	.section	.nv.compat,"",@"SHT_CUDA_COMPAT_INFO"
	.align	4
        /*0000*/ 	.byte	0x02, 0x09, 0x00, 0x00, 0x02, 0x02, 0x01, 0x00, 0x02, 0x05, 0x05, 0x00, 0x03, 0x07, 0x01, 0x01
        /*0010*/ 	.byte	0x02, 0x03, 0x00, 0x00, 0x02, 0x06, 0x01, 0x00, 0x04, 0x0b, 0x08, 0x00, 0x01, 0x00, 0x00, 0x00
        /*0020*/ 	.byte	0x00, 0x00, 0x00, 0x00


//--------------------- .nv.info._Z6kernelfPf     --------------------------
	.section	.nv.info._Z6kernelfPf,"",@"SHT_CUDA_INFO"
	.sectionflags	@""
	.align	4


	//----- nvinfo : EIATTR_CUDA_API_VERSION
	.align		4
        /*0000*/ 	.byte	0x04, 0x37
        /*0002*/ 	.short	(.L_8 - .L_7)
.L_7:
        /*0004*/ 	.word	0x00000082


	//----- nvinfo : EIATTR_KPARAM_INFO
	.align		4
.L_8:
        /*0008*/ 	.byte	0x04, 0x17
        /*000a*/ 	.short	(.L_10 - .L_9)
.L_9:
        /*000c*/ 	.word	0x00000000
        /*0010*/ 	.short	0x0001
        /*0012*/ 	.short	0x0008
        /*0014*/ 	.byte	0x00, 0xf5, 0x21, 0x00


	//----- nvinfo : EIATTR_KPARAM_INFO
	.align		4
.L_10:
        /*0018*/ 	.byte	0x04, 0x17
        /*001a*/ 	.short	(.L_12 - .L_11)
.L_11:
        /*001c*/ 	.word	0x00000000
        /*0020*/ 	.short	0x0000
        /*0022*/ 	.short	0x0000
        /*0024*/ 	.byte	0x00, 0xf0, 0x11, 0x00


	//----- nvinfo : EIATTR_SPARSE_MMA_MASK
	.align		4
.L_12:
        /*0028*/ 	.byte	0x03, 0x50
        /*002a*/ 	.short	0x0000


	//----- nvinfo : EIATTR_MAXREG_COUNT
	.align		4
        /*002c*/ 	.byte	0x03, 0x1b
        /*002e*/ 	.short	0x00ff


	//----- nvinfo : EIATTR_EXTERNS
	.align		4
        /*0030*/ 	.byte	0x04, 0x0f
        /*0032*/ 	.short	(.L_14 - .L_13)


	//   ....[0]....
	.align		4
.L_13:
        /*0034*/ 	.word	index@(vprintf)


	//----- nvinfo : EIATTR_MERCURY_ISA_VERSION
	.align		4
.L_14:
        /*0038*/ 	.byte	0x03, 0x5f
        /*003a*/ 	.short	0x0101


	//----- nvinfo : EIATTR_VRC_CTA_INIT_COUNT
	.align		4
        /*003c*/ 	.byte	0x02, 0x4a
	.zero		1
	.zero		1


	//----- nvinfo : EIATTR_SYSCALL_OFFSETS
	.align		4
        /*0040*/ 	.byte	0x04, 0x46
        /*0042*/ 	.short	(.L_16 - .L_15)


	//   ....[0]....
.L_15:
        /*0044*/ 	.word	0x00000160


	//----- nvinfo : EIATTR_EXIT_INSTR_OFFSETS
	.align		4
.L_16:
        /*0048*/ 	.byte	0x04, 0x1c
        /*004a*/ 	.short	(.L_18 - .L_17)


	//   ....[0]....
.L_17:
        /*004c*/ 	.word	0x000000c0


	//----- nvinfo : EIATTR_CRS_STACK_SIZE
	.align		4
.L_18:
        /*0050*/ 	.byte	0x04, 0x1e
        /*0052*/ 	.short	(.L_20 - .L_19)
.L_19:
        /*0054*/ 	.word	0x00000000


	//----- nvinfo : EIATTR_CBANK_PARAM_SIZE
	.align		4
.L_20:
        /*0058*/ 	.byte	0x03, 0x19
        /*005a*/ 	.short	0x0010


	//----- nvinfo : EIATTR_PARAM_CBANK
	.align		4
        /*005c*/ 	.byte	0x04, 0x0a
        /*005e*/ 	.short	(.L_22 - .L_21)
	.align		4
.L_21:
        /*0060*/ 	.word	index@(.nv.constant0._Z6kernelfPf)
        /*0064*/ 	.short	0x0380
        /*0066*/ 	.short	0x0010


	//----- nvinfo : EIATTR_SW_WAR
	.align		4
.L_22:
        /*0068*/ 	.byte	0x04, 0x36
        /*006a*/ 	.short	(.L_24 - .L_23)
.L_23:
        /*006c*/ 	.word	0x00000008
.L_24:


//--------------------- .nv.callgraph             --------------------------
	.section	.nv.callgraph,"",@"SHT_CUDA_CALLGRAPH"
	.align	4
	.sectionentsize	8
	.align		4
        /*0000*/ 	.word	0x00000000
	.align		4
        /*0004*/ 	.word	0xffffffff
	.align		4
        /*0008*/ 	.word	index@(_Z6kernelfPf)
	.align		4
        /*000c*/ 	.word	index@(vprintf)
	.align		4
        /*0010*/ 	.word	0x00000000
	.align		4
        /*0014*/ 	.word	0xfffffffe
	.align		4
        /*0018*/ 	.word	0x00000000
	.align		4
        /*001c*/ 	.word	0xfffffffd
	.align		4
        /*0020*/ 	.word	0x00000000
	.align		4
        /*0024*/ 	.word	0xfffffffc


//--------------------- .nv.constant4             --------------------------
	.section	.nv.constant4,"a",@progbits
	.align	8
	.align		8
.nv.constant4:
        /*0000*/ 	.dword	vprintf
	.align		8
        /*0008*/ 	.dword	$str


//--------------------- .text._Z6kernelfPf        --------------------------
	.section	.text._Z6kernelfPf,"ax",@progbits
	.align	128
        .global         _Z6kernelfPf
        .type           _Z6kernelfPf,@function
        .size           _Z6kernelfPf,(.L_x_2 - _Z6kernelfPf)
        .other          _Z6kernelfPf,@"STO_CUDA_ENTRY STV_DEFAULT"
_Z6kernelfPf:
.text._Z6kernelfPf:
[----:B------:R-:W0:Y:S01]  /*0000*/  LDC R1, c[0x0][0x37c] ;  /* 0x0000df00ff017b82 */ /* 0x000e220000000800 */
[----:B------:R-:W1:Y:S07]  /*0010*/  S2R R5, SR_TID.X ;  /* 0x0000000000057919 */ /* 0x000e6e0000002100 */
[----:B------:R-:W1:Y:S01]  /*0020*/  LDC.64 R2, c[0x0][0x388] ;  /* 0x0000e200ff027b82 */ /* 0x000e620000000a00 */
[----:B------:R-:W2:Y:S01]  /*0030*/  LDCU.64 UR4, c[0x0][0x358] ;  /* 0x00006b00ff0477ac */ /* 0x000ea20008000a00 */
[----:B0-----:R-:W-:-:S02]  /*0040*/  VIADD R1, R1, 0xfffffff8 ;  /* 0xfffffff801017836 */ /* 0x001fc40000000000 */
[----:B-1----:R-:W-:-:S06]  /*0050*/  IMAD.WIDE.U32 R2, R5, 0x4, R2 ;  /* 0x0000000405027825 */ /* 0x002fcc00078e0002 */
[----:B--2---:R-:W2:Y:S01]  /*0060*/  LDG.E R2, desc[UR4][R2.64] ;  /* 0x0000000402027981 */ /* 0x004ea2000c1e1900 */
[----:B------:R-:W0:Y:S01]  /*0070*/  LDCU UR4, c[0x0][0x2f8] ;  /* 0x00005f00ff0477ac */ /* 0x000e220008000800 */
[----:B------:R-:W1:Y:S01]  /*0080*/  LDCU UR5, c[0x0][0x2fc] ;  /* 0x00005f80ff0577ac */ /* 0x000e620008000800 */
[----:B0-----:R-:W-:-:S05]  /*0090*/  IADD3 R6, P1, PT, R1, UR4, RZ ;  /* 0x0000000401067c10 */ /* 0x001fca000ff3e0ff */
[----:B-1----:R-:W-:Y:S01]  /*00a0*/  IMAD.X R7, RZ, RZ, UR5, P1 ;  /* 0x00000005ff077e24 */ /* 0x002fe200088e06ff */
[----:B--2---:R-:W-:-:S13]  /*00b0*/  FSETP.GEU.AND P0, PT, R2, 15, PT ;  /* 0x417000000200780b */ /* 0x004fda0003f0e000 */
[----:B------:R-:W-:Y:S05]  /*00c0*/  @P0 EXIT ;  /* 0x000000000000094d */ /* 0x000fea0003800000 */
[----:B------:R-:W-:Y:S02]  /*00d0*/  HFMA2 R8, -RZ, RZ, 2, 0 ;  /* 0x40000000ff087431 */ /* 0x000fe400000001ff */
[----:B------:R-:W-:Y:S01]  /*00e0*/  IMAD.MOV.U32 R9, RZ, RZ, 0x40033333 ;  /* 0x40033333ff097424 */ /* 0x000fe200078e00ff */
[----:B------:R-:W-:Y:S01]  /*00f0*/  MOV R0, 0x0 ;  /* 0x0000000000007802 */ /* 0x000fe20000000f00 */
[----:B------:R-:W0:Y:S03]  /*0100*/  LDCU.64 UR4, c[0x4][0x8] ;  /* 0x01000100ff0477ac */ /* 0x000e260008000a00 */
[----:B------:R1:W2:Y:S01]  /*0110*/  LDC.64 R2, c[0x4][R0] ;  /* 0x0100000000027b82 */ /* 0x0002a20000000a00 */
[----:B------:R1:W-:Y:S01]  /*0120*/  STL.64 [R1], R8 ;  /* 0x0000000801007387 */ /* 0x0003e20000100a00 */
[----:B0-----:R-:W-:Y:S01]  /*0130*/  MOV R4, UR4 ;  /* 0x0000000400047c02 */ /* 0x001fe20008000f00 */
[----:B-1----:R-:W-:-:S07]  /*0140*/  IMAD.U32 R5, RZ, RZ, UR5 ;  /* 0x00000005ff057e24 */ /* 0x002fce000f8e00ff */
[----:B------:R-:W-:-:S07]  /*0150*/  LEPC R20, `(.L_x_0) ;  /* 0x000000001014794e */ /* 0x000fce0000000000 */
[----:B--2---:R-:W-:Y:S05]  /*0160*/  CALL.ABS.NOINC R2 ;  /* 0x0000000002007343 */ /* 0x004fea0003c00000 */
.L_x_0:
[----:B------:R-:W-:Y:S05]  /*0170*/  BPT.TRAP 0x1 ;  /* 0x000000040000795c */ /* 0x000fea0000300000 */
.L_x_1:
[----:B------:R-:W-:-:S00]  /*0180*/  BRA `(.L_x_1) ;  /* 0xfffffffc00fc7947 */ /* 0x000fc0000383ffff */
[----:B------:R-:W-:-:S00]  /*0190*/  NOP ;  /* 0x0000000000007918 */ /* 0x000fc00000000000 */
        /* <DEDUP_REMOVED lines=14> */
.L_x_2:


//--------------------- .nv.global.init           --------------------------
	.section	.nv.global.init,"aw",@progbits
.nv.global.init:
	.type		$str,@object
	.size		$str,(.L_0 - $str)
$str:
        /*0000*/ 	.byte	0x25, 0x66, 0x00
.L_0:


//--------------------- .nv.shared.reserved.0     --------------------------
	.section	.nv.shared.reserved.0,"aw",@nobits
	.weak		__nv_reservedSMEM_offset_0_alias
	.size		__nv_reservedSMEM_offset_0_alias, 0, 64
	.other		__nv_reservedSMEM_offset_0_alias,@"STO_CUDA_RESERVED_SHARED STV_DEFAULT"
__nv_reservedSMEM_offset_0_alias:
	.zero		0
	.zero		64


//--------------------- .nv.constant0._Z6kernelfPf --------------------------
	.section	.nv.constant0._Z6kernelfPf,"a",@progbits
	.sectionflags	@""
	.align	4
.nv.constant0._Z6kernelfPf:
	.zero		912


//--------------------- SYMBOLS --------------------------

	.type		.nv.reservedSmem.offset0,@object
	.size		.nv.reservedSmem.offset0,0x4
	.type		vprintf,@function
